//
// Generated by NVIDIA NVVM Compiler
//
// Compiler Build ID: CL-36424714
// Cuda compilation tools, release 13.0, V13.0.88
// Based on NVVM 20.0.0
//

.version 9.0
.target sm_100
.address_size 64

	// .globl	_Z12CudaReadFilePci
.extern .func  (.param .b32 func_retval0) vprintf
(
	.param .b64 vprintf_param_0,
	.param .b64 vprintf_param_1
)
;
.global .align 1 .b8 $str[3] = {37, 99};

.visible .entry _Z12CudaReadFilePci(
	.param .u64 .ptr .align 1 _Z12CudaReadFilePci_param_0,
	.param .u32 _Z12CudaReadFilePci_param_1
)
{
	.local .align 8 .b8 	__local_depot0[8];
	.reg .b64 	%SP;
	.reg .b64 	%SPL;
	.reg .pred 	%p<2>;
	.reg .b32 	%r<9>;
	.reg .b64 	%rd<9>;

	mov.u64 	%SPL, __local_depot0;
	cvta.local.u64 	%SP, %SPL;
	ld.param.u64 	%rd1, [_Z12CudaReadFilePci_param_0];
	ld.param.u32 	%r2, [_Z12CudaReadFilePci_param_1];
	mov.u32 	%r3, %ctaid.x;
	mov.u32 	%r4, %ntid.x;
	mov.u32 	%r5, %tid.x;
	mad.lo.s32 	%r1, %r3, %r4, %r5;
	setp.ge.s32 	%p1, %r1, %r2;
	@%p1 bra 	$L__BB0_2;
	add.u64 	%rd2, %SP, 0;
	add.u64 	%rd3, %SPL, 0;
	cvta.to.global.u64 	%rd4, %rd1;
	cvt.s64.s32 	%rd5, %r1;
	add.s64 	%rd6, %rd4, %rd5;
	ld.global.s8 	%r6, [%rd6];
	st.local.u32 	[%rd3], %r6;
	mov.u64 	%rd7, $str;
	cvta.global.u64 	%rd8, %rd7;
	{ // callseq 0, 0
	.param .b64 param0;
	st.param.b64 	[param0], %rd8;
	.param .b64 param1;
	st.param.b64 	[param1], %rd2;
	.param .b32 retval0;
	call.uni (retval0), 
	vprintf, 
	(
	param0, 
	param1
	);
	ld.param.b32 	%r7, [retval0];
	} // callseq 0
$L__BB0_2:
	ret;

}


// ===== COMPILED SASS (sm_100) =====

	.target	sm_100

	.elftype	@"ET_EXEC"


//--------------------- .note.nv.tkinfo           --------------------------
	.section	.note.nv.tkinfo,"",@"SHT_NOTE"
	.sectionflags	@"SHF_NOTE_NV_TKINFO"
	.tkinfo
        /*0018*/ 	.word	0x00000002
        /*0030*/ 	.string	""
        /*0030*/ 	.string	"ptxas"
        /*0030*/ 	.string	"Cuda compilation tools, release 13.0, V13.0.88"
        /*0030*/ 	.string	"Build cuda_13.0.r13.0/compiler.36424714_0"
        /*0030*/ 	.string	"-arch sm_100 -m 64 "



//--------------------- .note.nv.cuinfo           --------------------------
	.section	.note.nv.cuinfo,"",@"SHT_NOTE"
	.sectionflags	@"SHF_NOTE_NV_CUINFO"
        /*0018*/ 	.short	0x0002
        /*001a*/ 	.short	0x0064
        /*001c*/ 	.short	0x0082
	.zero		2


//--------------------- .nv.info                  --------------------------
	.section	.nv.info,"",@"SHT_CUDA_INFO"
	.align	4


	//----- nvinfo : EIATTR_REGCOUNT
	.align		4
        /*0000*/ 	.byte	0x04, 0x2f
        /*0002*/ 	.short	(.L_2 - .L_1)
	.align		4
.L_1:
        /*0004*/ 	.word	index@(_Z12CudaReadFilePci)
        /*0008*/ 	.word	0x00000018


	//----- nvinfo : EIATTR_FRAME_SIZE
	.align		4
.L_2:
        /*000c*/ 	.byte	0x04, 0x11
        /*000e*/ 	.short	(.L_4 - .L_3)
	.align		4
.L_3:
        /*0010*/ 	.word	index@(_Z12CudaReadFilePci)
        /*0014*/ 	.word	0x00000008


	//----- nvinfo : EIATTR_MIN_STACK_SIZE
	.align		4
.L_4:
        /*0018*/ 	.byte	0x04, 0x12
        /*001a*/ 	.short	(.L_6 - .L_5)
	.align		4
.L_5:
        /*001c*/ 	.word	index@(_Z12CudaReadFilePci)
        /*0020*/ 	.word	0x00000008
.L_6:


//--------------------- .nv.compat                --------------------------
	.section	.nv.compat,"",@"SHT_CUDA_COMPAT_INFO"
	.align	4
        /*0000*/ 	.byte	0x02, 0x09, 0x00, 0x00, 0x02, 0x02, 0x01, 0x00, 0x02, 0x05, 0x05, 0x00, 0x03, 0x07, 0x01, 0x01
        /*0010*/ 	.byte	0x02, 0x03, 0x00, 0x00, 0x02, 0x06, 0x01, 0x00, 0x04, 0x0b, 0x08, 0x00, 0x09, 0x00, 0x00, 0x00
        /*0020*/ 	.byte	0x00, 0x00, 0x00, 0x00


//--------------------- .nv.info._Z12CudaReadFilePci --------------------------
	.section	.nv.info._Z12CudaReadFilePci,"",@"SHT_CUDA_INFO"
	.sectionflags	@""
	.align	4


	//----- nvinfo : EIATTR_CUDA_API_VERSION
	.align		4
        /*0000*/ 	.byte	0x04, 0x37
        /*0002*/ 	.short	(.L_8 - .L_7)
.L_7:
        /*0004*/ 	.word	0x00000082


	//----- nvinfo : EIATTR_KPARAM_INFO
	.align		4
.L_8:
        /*0008*/ 	.byte	0x04, 0x17
        /*000a*/ 	.short	(.L_10 - .L_9)
.L_9:
        /*000c*/ 	.word	0x00000000
        /*0010*/ 	.short	0x0001
        /*0012*/ 	.short	0x0008
        /*0014*/ 	.byte	0x00, 0xf0, 0x11, 0x00


	//----- nvinfo : EIATTR_KPARAM_INFO
	.align		4
.L_10:
        /*0018*/ 	.byte	0x04, 0x17
        /*001a*/ 	.short	(.L_12 - .L_11)
.L_11:
        /*001c*/ 	.word	0x00000000
        /*0020*/ 	.short	0x0000
        /*0022*/ 	.short	0x0000
        /*0024*/ 	.byte	0x00, 0xf5, 0x21, 0x00


	//----- nvinfo : EIATTR_SPARSE_MMA_MASK
	.align		4
.L_12:
        /*0028*/ 	.byte	0x03, 0x50
        /*002a*/ 	.short	0x0000


	//----- nvinfo : EIATTR_MAXREG_COUNT
	.align		4
        /*002c*/ 	.byte	0x03, 0x1b
        /*002e*/ 	.short	0x00ff


	//----- nvinfo : EIATTR_EXTERNS
	.align		4
        /*0030*/ 	.byte	0x04, 0x0f
        /*0032*/ 	.short	(.L_14 - .L_13)


	//   ....[0]....
	.align		4
.L_13:
        /*0034*/ 	.word	index@(vprintf)


	//----- nvinfo : EIATTR_MERCURY_ISA_VERSION
	.align		4
.L_14:
        /*0038*/ 	.byte	0x03, 0x5f
        /*003a*/ 	.short	0x0101


	//----- nvinfo : EIATTR_VRC_CTA_INIT_COUNT
	.align		4
        /*003c*/ 	.byte	0x02, 0x4a
	.zero		1
	.zero		1


	//----- nvinfo : EIATTR_SYSCALL_OFFSETS
	.align		4
        /*0040*/ 	.byte	0x04, 0x46
        /*0042*/ 	.short	(.L_16 - .L_15)


	//   ....[0]....
.L_15:
        /*0044*/ 	.word	0x00000190


	//----- nvinfo : EIATTR_EXIT_INSTR_OFFSETS
	.align		4
.L_16:
        /*0048*/ 	.byte	0x04, 0x1c
        /*004a*/ 	.short	(.L_18 - .L_17)


	//   ....[0]....
.L_17:
        /*004c*/ 	.word	0x000000c0


	//   ....[1]....
        /*0050*/ 	.word	0x000001a0


	//----- nvinfo : EIATTR_CRS_STACK_SIZE
	.align		4
.L_18:
        /*0054*/ 	.byte	0x04, 0x1e
        /*0056*/ 	.short	(.L_20 - .L_19)
.L_19:
        /*0058*/ 	.word	0x00000000


	//----- nvinfo : EIATTR_CBANK_PARAM_SIZE
	.align		4
.L_20:
        /*005c*/ 	.byte	0x03, 0x19
        /*005e*/ 	.short	0x000c


	//----- nvinfo : EIATTR_PARAM_CBANK
	.align		4
        /*0060*/ 	.byte	0x04, 0x0a
        /*0062*/ 	.short	(.L_22 - .L_21)
	.align		4
.L_21:
        /*0064*/ 	.word	index@(.nv.constant0._Z12CudaReadFilePci)
        /*0068*/ 	.short	0x0380
        /*006a*/ 	.short	0x000c


	//----- nvinfo : EIATTR_SW_WAR
	.align		4
.L_22:
        /*006c*/ 	.byte	0x04, 0x36
        /*006e*/ 	.short	(.L_24 - .L_23)
.L_23:
        /*0070*/ 	.word	0x00000008
.L_24:


//--------------------- .nv.callgraph             --------------------------
	.section	.nv.callgraph,"",@"SHT_CUDA_CALLGRAPH"
	.align	4
	.sectionentsize	8
	.align		4
        /*0000*/ 	.word	0x00000000
	.align		4
        /*0004*/ 	.word	0xffffffff
	.align		4
        /*0008*/ 	.word	index@(_Z12CudaReadFilePci)
	.align		4
        /*000c*/ 	.word	index@(vprintf)
	.align		4
        /*0010*/ 	.word	0x00000000
	.align		4
        /*0014*/ 	.word	0xfffffffe
	.align		4
        /*0018*/ 	.word	0x00000000
	.align		4
        /*001c*/ 	.word	0xfffffffd
	.align		4
        /*0020*/ 	.word	0x00000000
	.align		4
        /*0024*/ 	.word	0xfffffffc


//--------------------- .nv.constant4             --------------------------
	.section	.nv.constant4,"a",@progbits
	.align	8
	.align		8
.nv.constant4:
        /*0000*/ 	.dword	vprintf
	.align		8
        /*0008*/ 	.dword	$str


//--------------------- .text._Z12CudaReadFilePci --------------------------
	.section	.text._Z12CudaReadFilePci,"ax",@progbits
	.align	128
        .global         _Z12CudaReadFilePci
        .type           _Z12CudaReadFilePci,@function
        .size           _Z12CudaReadFilePci,(.L_x_2 - _Z12CudaReadFilePci)
        .other          _Z12CudaReadFilePci,@"STO_CUDA_ENTRY STV_DEFAULT"
_Z12CudaReadFilePci:
.text._Z12CudaReadFilePci:
[----:B------:R-:W0:Y:S01]  /*0000*/  LDC R1, c[0x0][0x37c] ;  /* 0x0000df00ff017b82 */ /* 0x000e220000000800 */
[----:B------:R-:W1:Y:S01]  /*0010*/  S2R R3, SR_TID.X ;  /* 0x0000000000037919 */ /* 0x000e620000002100 */
[----:B------:R-:W2:Y:S06]  /*0020*/  LDCU UR5, c[0x0][0x2fc] ;  /* 0x00005f80ff0577ac */ /* 0x000eac0008000800 */
[----:B------:R-:W1:Y:S01]  /*0030*/  S2UR UR6, SR_CTAID.X ;  /* 0x00000000000679c3 */ /* 0x000e620000002500 */
[----:B0-----:R-:W-:Y:S01]  /*0040*/  VIADD R1, R1, 0xfffffff8 ;  /* 0xfffffff801017836 */ /* 0x001fe20000000000 */
[----:B------:R-:W0:Y:S01]  /*0050*/  LDCU UR7, c[0x0][0x388] ;  /* 0x00007100ff0777ac */ /* 0x000e220008000800 */
[----:B------:R-:W3:Y:S05]  /*0060*/  LDCU UR4, c[0x0][0x2f8] ;  /* 0x00005f00ff0477ac */ /* 0x000eea0008000800 */
[----:B------:R-:W1:Y:S01]  /*0070*/  LDC R0, c[0x0][0x360] ;  /* 0x0000d800ff007b82 */ /* 0x000e620000000800 */
[----:B---3--:R-:W-:-:S05]  /*0080*/  IADD3 R6, P1, PT, R1, UR4, RZ ;  /* 0x0000000401067c10 */ /* 0x008fca000ff3e0ff */
[----:B--2---:R-:W-:Y:S02]  /*0090*/  IMAD.X R7, RZ, RZ, UR5, P1 ;  /* 0x00000005ff077e24 */ /* 0x004fe400088e06ff */
[----:B-1----:R-:W-:-:S05]  /*00a0*/  IMAD R0, R0, UR6, R3 ;  /* 0x0000000600007c24 */ /* 0x002fca000f8e0203 */
[----:B0-----:R-:W-:-:S13]  /*00b0*/  ISETP.GE.AND P0, PT, R0, UR7, PT ;  /* 0x0000000700007c0c */ /* 0x001fda000bf06270 */
[----:B------:R-:W-:Y:S05]  /*00c0*/  @P0 EXIT ;  /* 0x000000000000094d */ /* 0x000fea0003800000 */
[----:B------:R-:W0:Y:S01]  /*00d0*/  LDCU.64 UR6, c[0x0][0x380] ;  /* 0x00007000ff0677ac */ /* 0x000e220008000a00 */
[----:B------:R-:W1:Y:S01]  /*00e0*/  LDCU.64 UR4, c[0x0][0x358] ;  /* 0x00006b00ff0477ac */ /* 0x000e620008000a00 */
[----:B0-----:R-:W-:-:S04]  /*00f0*/  IADD3 R8, P0, PT, R0, UR6, RZ ;  /* 0x0000000600087c10 */ /* 0x001fc8000ff1e0ff */
[----:B------:R-:W-:-:S05]  /*0100*/  LEA.HI.X.SX32 R9, R0, UR7, 0x1, P0 ;  /* 0x0000000700097c11 */ /* 0x000fca00080f0eff */
[----:B-1----:R-:W2:Y:S01]  /*0110*/  LDG.E.S8 R0, desc[UR4][R8.64] ;  /* 0x0000000408007981 */ /* 0x002ea2000c1e1300 */
[----:B------:R-:W-:Y:S01]  /*0120*/  MOV R2, 0x0 ;  /* 0x0000000000027802 */ /* 0x000fe20000000f00 */
[----:B------:R-:W0:Y:S05]  /*0130*/  LDCU.64 UR4, c[0x4][0x8] ;  /* 0x01000100ff0477ac */ /* 0x000e2a0008000a00 */
[----:B------:R-:W1:Y:S01]  /*0140*/  LDC.64 R2, c[0x4][R2] ;  /* 0x0100000002027b82 */ /* 0x000e620000000a00 */
[----:B0-----:R-:W-:Y:S02]  /*0150*/  IMAD.U32 R4, RZ, RZ, UR4 ;  /* 0x00000004ff047e24 */ /* 0x001fe4000f8e00ff */
[----:B------:R-:W-:Y:S01]  /*0160*/  IMAD.U32 R5, RZ, RZ, UR5 ;  /* 0x00000005ff057e24 */ /* 0x000fe2000f8e00ff */
[----:B-12---:R0:W-:Y:S06]  /*0170*/  STL [R1], R0 ;  /* 0x0000000001007387 */ /* 0x0061ec0000100800 */
[----:B------:R-:W-:-:S07]  /*0180*/  LEPC R20, `(.L_x_0) ;  /* 0x000000001014794e */ /* 0x000fce0000000000 */
[----:B0-----:R-:W-:Y:S05]  /*0190*/  CALL.ABS.NOINC R2 ;  /* 0x0000000002007343 */ /* 0x001fea0003c00000 */
.L_x_0:
[----:B------:R-:W-:Y:S05]  /*01a0*/  EXIT ;  /* 0x000000000000794d */ /* 0x000fea0003800000 */
.L_x_1:
[----:B------:R-:W-:-:S00]  /*01b0*/  BRA `(.L_x_1) ;  /* 0xfffffffc00fc7947 */ /* 0x000fc0000383ffff */
[----:B------:R-:W-:-:S00]  /*01c0*/  NOP ;  /* 0x0000000000007918 */ /* 0x000fc00000000000 */
        /* <DEDUP_REMOVED lines=11> */
.L_x_2:


//--------------------- .nv.global.init           --------------------------
	.section	.nv.global.init,"aw",@progbits
.nv.global.init:
	.type		$str,@object
	.size		$str,(.L_0 - $str)
$str:
        /*0000*/ 	.byte	0x25, 0x63, 0x00
.L_0:


//--------------------- .nv.shared.reserved.0     --------------------------
	.section	.nv.shared.reserved.0,"aw",@nobits
	.weak		__nv_reservedSMEM_offset_0_alias
	.size		__nv_reservedSMEM_offset_0_alias, 0, 64
	.other		__nv_reservedSMEM_offset_0_alias,@"STO_CUDA_RESERVED_SHARED STV_DEFAULT"
__nv_reservedSMEM_offset_0_alias:
	.zero		0
	.zero		64


//--------------------- .nv.constant0._Z12CudaReadFilePci --------------------------
	.section	.nv.constant0._Z12CudaReadFilePci,"a",@progbits
	.sectionflags	@""
	.align	4
.nv.constant0._Z12CudaReadFilePci:
	.zero		908


//--------------------- SYMBOLS --------------------------

	.type		.nv.reservedSmem.offset0,@object
	.size		.nv.reservedSmem.offset0,0x4
	.type		vprintf,@function
